//
// Generated by NVIDIA NVVM Compiler
//
// Compiler Build ID: CL-36424714
// Cuda compilation tools, release 13.0, V13.0.88
// Based on NVVM 20.0.0
//

.version 9.0
.target sm_100
.address_size 64

	// .globl	_Z3addPiS_S_Px

.visible .entry _Z3addPiS_S_Px(
	.param .u64 .ptr .align 1 _Z3addPiS_S_Px_param_0,
	.param .u64 .ptr .align 1 _Z3addPiS_S_Px_param_1,
	.param .u64 .ptr .align 1 _Z3addPiS_S_Px_param_2,
	.param .u64 .ptr .align 1 _Z3addPiS_S_Px_param_3
)
{
	.reg .b32 	%r<10>;
	.reg .b64 	%rd<12>;

	ld.param.u64 	%rd3, [_Z3addPiS_S_Px_param_0];
	ld.param.u64 	%rd4, [_Z3addPiS_S_Px_param_1];
	ld.param.u64 	%rd5, [_Z3addPiS_S_Px_param_2];
	ld.param.u64 	%rd6, [_Z3addPiS_S_Px_param_3];
	cvta.to.global.u64 	%rd7, %rd6;
	cvta.to.global.u64 	%rd8, %rd5;
	cvta.to.global.u64 	%rd9, %rd4;
	cvta.to.global.u64 	%rd10, %rd3;
	ld.global.u32 	%r1, [%rd10];
	ld.global.u32 	%r2, [%rd9];
	ld.global.u32 	%r3, [%rd10+4];
	ld.global.u32 	%r4, [%rd9+4];
	ld.global.u32 	%r5, [%rd10+8];
	ld.global.u32 	%r6, [%rd9+8];
	// begin inline asm
	mov.u64 	%rd1, %clock64;
	// end inline asm
	add.s32 	%r7, %r2, %r1;
	add.s32 	%r8, %r4, %r3;
	add.s32 	%r9, %r6, %r5;
	// begin inline asm
	mov.u64 	%rd2, %clock64;
	// end inline asm
	st.global.u32 	[%rd8], %r7;
	st.global.u32 	[%rd8+4], %r8;
	st.global.u32 	[%rd8+8], %r9;
	sub.s64 	%rd11, %rd2, %rd1;
	st.global.u64 	[%rd7], %rd11;
	ret;

}


// ===== COMPILED SASS (sm_100) =====

	.target	sm_100

	.elftype	@"ET_EXEC"


//--------------------- .note.nv.tkinfo           --------------------------
	.section	.note.nv.tkinfo,"",@"SHT_NOTE"
	.sectionflags	@"SHF_NOTE_NV_TKINFO"
	.tkinfo
        /*0018*/ 	.word	0x00000002
        /*0030*/ 	.string	""
        /*0030*/ 	.string	"ptxas"
        /*0030*/ 	.string	"Cuda compilation tools, release 13.0, V13.0.88"
        /*0030*/ 	.string	"Build cuda_13.0.r13.0/compiler.36424714_0"
        /*0030*/ 	.string	"-arch sm_100 -m 64 "



//--------------------- .note.nv.cuinfo           --------------------------
	.section	.note.nv.cuinfo,"",@"SHT_NOTE"
	.sectionflags	@"SHF_NOTE_NV_CUINFO"
        /*0018*/ 	.short	0x0002
        /*001a*/ 	.short	0x0064
        /*001c*/ 	.short	0x0082
	.zero		2


//--------------------- .nv.info                  --------------------------
	.section	.nv.info,"",@"SHT_CUDA_INFO"
	.align	4


	//----- nvinfo : EIATTR_REGCOUNT
	.align		4
        /*0000*/ 	.byte	0x04, 0x2f
        /*0002*/ 	.short	(.L_1 - .L_0)
	.align		4
.L_0:
        /*0004*/ 	.word	index@(_Z3addPiS_S_Px)
        /*0008*/ 	.word	0x00000012


	//----- nvinfo : EIATTR_FRAME_SIZE
	.align		4
.L_1:
        /*000c*/ 	.byte	0x04, 0x11
        /*000e*/ 	.short	(.L_3 - .L_2)
	.align		4
.L_2:
        /*0010*/ 	.word	index@(_Z3addPiS_S_Px)
        /*0014*/ 	.word	0x00000000


	//----- nvinfo : EIATTR_MIN_STACK_SIZE
	.align		4
.L_3:
        /*0018*/ 	.byte	0x04, 0x12
        /*001a*/ 	.short	(.L_5 - .L_4)
	.align		4
.L_4:
        /*001c*/ 	.word	index@(_Z3addPiS_S_Px)
        /*0020*/ 	.word	0x00000000
.L_5:


//--------------------- .nv.compat                --------------------------
	.section	.nv.compat,"",@"SHT_CUDA_COMPAT_INFO"
	.align	4
        /*0000*/ 	.byte	0x02, 0x09, 0x00, 0x00, 0x02, 0x02, 0x01, 0x00, 0x02, 0x05, 0x05, 0x00, 0x03, 0x07, 0x01, 0x01
        /*0010*/ 	.byte	0x02, 0x03, 0x00, 0x00, 0x02, 0x06, 0x01, 0x00, 0x04, 0x0b, 0x08, 0x00, 0x09, 0x00, 0x00, 0x00
        /*0020*/ 	.byte	0x00, 0x00, 0x00, 0x00


//--------------------- .nv.info._Z3addPiS_S_Px   --------------------------
	.section	.nv.info._Z3addPiS_S_Px,"",@"SHT_CUDA_INFO"
	.sectionflags	@""
	.align	4


	//----- nvinfo : EIATTR_CUDA_API_VERSION
	.align		4
        /*0000*/ 	.byte	0x04, 0x37
        /*0002*/ 	.short	(.L_7 - .L_6)
.L_6:
        /*0004*/ 	.word	0x00000082


	//----- nvinfo : EIATTR_KPARAM_INFO
	.align		4
.L_7:
        /*0008*/ 	.byte	0x04, 0x17
        /*000a*/ 	.short	(.L_9 - .L_8)
.L_8:
        /*000c*/ 	.word	0x00000000
        /*0010*/ 	.short	0x0003
        /*0012*/ 	.short	0x0018
        /*0014*/ 	.byte	0x00, 0xf5, 0x21, 0x00


	//----- nvinfo : EIATTR_KPARAM_INFO
	.align		4
.L_9:
        /*0018*/ 	.byte	0x04, 0x17
        /*001a*/ 	.short	(.L_11 - .L_10)
.L_10:
        /*001c*/ 	.word	0x00000000
        /*0020*/ 	.short	0x0002
        /*0022*/ 	.short	0x0010
        /*0024*/ 	.byte	0x00, 0xf5, 0x21, 0x00


	//----- nvinfo : EIATTR_KPARAM_INFO
	.align		4
.L_11:
        /*0028*/ 	.byte	0x04, 0x17
        /*002a*/ 	.short	(.L_13 - .L_12)
.L_12:
        /*002c*/ 	.word	0x00000000
        /*0030*/ 	.short	0x0001
        /*0032*/ 	.short	0x0008
        /*0034*/ 	.byte	0x00, 0xf5, 0x21, 0x00


	//----- nvinfo : EIATTR_KPARAM_INFO
	.align		4
.L_13:
        /*0038*/ 	.byte	0x04, 0x17
        /*003a*/ 	.short	(.L_15 - .L_14)
.L_14:
        /*003c*/ 	.word	0x00000000
        /*0040*/ 	.short	0x0000
        /*0042*/ 	.short	0x0000
        /*0044*/ 	.byte	0x00, 0xf5, 0x21, 0x00


	//----- nvinfo : EIATTR_SPARSE_MMA_MASK
	.align		4
.L_15:
        /*0048*/ 	.byte	0x03, 0x50
        /*004a*/ 	.short	0x0000


	//----- nvinfo : EIATTR_MAXREG_COUNT
	.align		4
        /*004c*/ 	.byte	0x03, 0x1b
        /*004e*/ 	.short	0x00ff


	//----- nvinfo : EIATTR_MERCURY_ISA_VERSION
	.align		4
        /*0050*/ 	.byte	0x03, 0x5f
        /*0052*/ 	.short	0x0101


	//----- nvinfo : EIATTR_VRC_CTA_INIT_COUNT
	.align		4
        /*0054*/ 	.byte	0x02, 0x4a
	.zero		1
	.zero		1


	//----- nvinfo : EIATTR_EXIT_INSTR_OFFSETS
	.align		4
        /*0058*/ 	.byte	0x04, 0x1c
        /*005a*/ 	.short	(.L_17 - .L_16)


	//   ....[0]....
.L_16:
        /*005c*/ 	.word	0x00000170


	//----- nvinfo : EIATTR_CBANK_PARAM_SIZE
	.align		4
.L_17:
        /*0060*/ 	.byte	0x03, 0x19
        /*0062*/ 	.short	0x0020


	//----- nvinfo : EIATTR_PARAM_CBANK
	.align		4
        /*0064*/ 	.byte	0x04, 0x0a
        /*0066*/ 	.short	(.L_19 - .L_18)
	.align		4
.L_18:
        /*0068*/ 	.word	index@(.nv.constant0._Z3addPiS_S_Px)
        /*006c*/ 	.short	0x0380
        /*006e*/ 	.short	0x0020


	//----- nvinfo : EIATTR_SW_WAR
	.align		4
.L_19:
        /*0070*/ 	.byte	0x04, 0x36
        /*0072*/ 	.short	(.L_21 - .L_20)
.L_20:
        /*0074*/ 	.word	0x00000008
.L_21:


//--------------------- .nv.callgraph             --------------------------
	.section	.nv.callgraph,"",@"SHT_CUDA_CALLGRAPH"
	.align	4
	.sectionentsize	8
	.align		4
        /*0000*/ 	.word	0x00000000
	.align		4
        /*0004*/ 	.word	0xffffffff
	.align		4
        /*0008*/ 	.word	0x00000000
	.align		4
        /*000c*/ 	.word	0xfffffffe
	.align		4
        /*0010*/ 	.word	0x00000000
	.align		4
        /*0014*/ 	.word	0xfffffffd
	.align		4
        /*0018*/ 	.word	0x00000000
	.align		4
        /*001c*/ 	.word	0xfffffffc


//--------------------- .text._Z3addPiS_S_Px      --------------------------
	.section	.text._Z3addPiS_S_Px,"ax",@progbits
	.align	128
        .global         _Z3addPiS_S_Px
        .type           _Z3addPiS_S_Px,@function
        .size           _Z3addPiS_S_Px,(.L_x_1 - _Z3addPiS_S_Px)
        .other          _Z3addPiS_S_Px,@"STO_CUDA_ENTRY STV_DEFAULT"
_Z3addPiS_S_Px:
.text._Z3addPiS_S_Px:
[----:B------:R-:W-:Y:S08]  /*0000*/  LDC R1, c[0x0][0x37c] ;  /* 0x0000df00ff017b82 */ /* 0x000ff00000000800 */
[----:B------:R-:W0:Y:S01]  /*0010*/  LDC.64 R2, c[0x0][0x380] ;  /* 0x0000e000ff027b82 */ /* 0x000e220000000a00 */
[----:B------:R-:W0:Y:S07]  /*0020*/  LDCU.64 UR4, c[0x0][0x358] ;  /* 0x00006b00ff0477ac */ /* 0x000e2e0008000a00 */
[----:B------:R-:W1:Y:S01]  /*0030*/  LDC.64 R4, c[0x0][0x388] ;  /* 0x0000e200ff047b82 */ /* 0x000e620000000a00 */
[----:B0-----:R-:W2:Y:S04]  /*0040*/  LDG.E R0, desc[UR4][R2.64] ;  /* 0x0000000402007981 */ /* 0x001ea8000c1e1900 */
[----:B------:R-:W3:Y:S04]  /*0050*/  LDG.E R8, desc[UR4][R2.64+0x4] ;  /* 0x0000040402087981 */ /* 0x000ee8000c1e1900 */
[----:B------:R-:W4:Y:S04]  /*0060*/  LDG.E R10, desc[UR4][R2.64+0x8] ;  /* 0x00000804020a7981 */ /* 0x000f28000c1e1900 */
[----:B-1----:R-:W2:Y:S04]  /*0070*/  LDG.E R9, desc[UR4][R4.64] ;  /* 0x0000000404097981 */ /* 0x002ea8000c1e1900 */
[----:B------:R-:W3:Y:S04]  /*0080*/  LDG.E R11, desc[UR4][R4.64+0x4] ;  /* 0x00000404040b7981 */ /* 0x000ee8000c1e1900 */
[----:B------:R-:W4:Y:S01]  /*0090*/  LDG.E R13, desc[UR4][R4.64+0x8] ;  /* 0x00000804040d7981 */ /* 0x000f22000c1e1900 */
[----:B------:R-:W-:Y:S01]  /*00a0*/  CS2R R6, SR_CLOCKLO ;  /* 0x0000000000067805 */ /* 0x000fe20000015000 */
[----:B--2---:R-:W-:Y:S01]  /*00b0*/  IMAD.IADD R15, R0, 0x1, R9 ;  /* 0x00000001000f7824 */ /* 0x004fe200078e0209 */
[----:B----4-:R-:W-:Y:S01]  /*00c0*/  IADD3 R13, PT, PT, R10, R13, RZ ;  /* 0x0000000d0a0d7210 */ /* 0x010fe20007ffe0ff */
[----:B---3--:R-:W-:Y:S01]  /*00d0*/  IMAD.IADD R11, R8, 0x1, R11 ;  /* 0x00000001080b7824 */ /* 0x008fe200078e020b */
[----:B------:R-:W-:Y:S01]  /*00e0*/  CS2R R8, SR_CLOCKLO ;  /* 0x0000000000087805 */ /* 0x000fe20000015000 */
[----:B------:R-:W0:Y:S05]  /*00f0*/  LDC.64 R2, c[0x0][0x390] ;  /* 0x0000e400ff027b82 */ /* 0x000e2a0000000a00 */
[----:B------:R-:W-:-:S05]  /*0100*/  IADD3 R6, P0, PT, -R6, R8, RZ ;  /* 0x0000000806067210 */ /* 0x000fca0007f1e1ff */
[----:B------:R-:W-:Y:S01]  /*0110*/  IMAD.X R7, R9, 0x1, ~R7, P0 ;  /* 0x0000000109077824 */ /* 0x000fe200000e0e07 */
[----:B------:R-:W1:Y:S01]  /*0120*/  LDC.64 R4, c[0x0][0x398] ;  /* 0x0000e600ff047b82 */ /* 0x000e620000000a00 */
[----:B0-----:R-:W-:Y:S04]  /*0130*/  STG.E desc[UR4][R2.64], R15 ;  /* 0x0000000f02007986 */ /* 0x001fe8000c101904 */
[----:B------:R-:W-:Y:S04]  /*0140*/  STG.E desc[UR4][R2.64+0x4], R11 ;  /* 0x0000040b02007986 */ /* 0x000fe8000c101904 */
[----:B------:R-:W-:Y:S04]  /*0150*/  STG.E desc[UR4][R2.64+0x8], R13 ;  /* 0x0000080d02007986 */ /* 0x000fe8000c101904 */
[----:B-1----:R-:W-:Y:S01]  /*0160*/  STG.E.64 desc[UR4][R4.64], R6 ;  /* 0x0000000604007986 */ /* 0x002fe2000c101b04 */
[----:B------:R-:W-:Y:S05]  /*0170*/  EXIT ;  /* 0x000000000000794d */ /* 0x000fea0003800000 */
.L_x_0:
[----:B------:R-:W-:-:S00]  /*0180*/  BRA `(.L_x_0) ;  /* 0xfffffffc00fc7947 */ /* 0x000fc0000383ffff */
[----:B------:R-:W-:-:S00]  /*0190*/  NOP ;  /* 0x0000000000007918 */ /* 0x000fc00000000000 */
        /* <DEDUP_REMOVED lines=14> */
.L_x_1:


//--------------------- .nv.shared.reserved.0     --------------------------
	.section	.nv.shared.reserved.0,"aw",@nobits
	.weak		__nv_reservedSMEM_offset_0_alias
	.size		__nv_reservedSMEM_offset_0_alias, 0, 64
	.other		__nv_reservedSMEM_offset_0_alias,@"STO_CUDA_RESERVED_SHARED STV_DEFAULT"
__nv_reservedSMEM_offset_0_alias:
	.zero		0
	.zero		64


//--------------------- .nv.constant0._Z3addPiS_S_Px --------------------------
	.section	.nv.constant0._Z3addPiS_S_Px,"a",@progbits
	.sectionflags	@""
	.align	4
.nv.constant0._Z3addPiS_S_Px:
	.zero		928


//--------------------- SYMBOLS --------------------------

	.type		.nv.reservedSmem.offset0,@object
	.size		.nv.reservedSmem.offset0,0x4
